	.headerflags	@"EF_CUDA_TEXMODE_UNIFIED EF_CUDA_64BIT_ADDRESS EF_CUDA_ACCELERATORS EF_CUDA_SM90 EF_CUDA_VIRTUAL_SM(EF_CUDA_SM90)"
	.elftype	@"ET_EXEC"


//--------------------- .nv.info                  --------------------------
	.section	.nv.info,"",@"SHT_CUDA_INFO"
	.align	4


	//----- nvinfo : EIATTR_REGCOUNT
	.align		4
        /*0000*/ 	.byte	0x04, 0x2f
        /*0002*/ 	.short	(.L_1 - .L_0)
	.align		4
.L_0:
        /*0004*/ 	.word	index@(triton_poi_fused_6)
        /*0008*/ 	.word	0x0000001f


	//----- nvinfo : EIATTR_MIN_STACK_SIZE
	.align		4
.L_1:
        /*000c*/ 	.byte	0x04, 0x12
        /*000e*/ 	.short	(.L_3 - .L_2)
	.align		4
.L_2:
        /*0010*/ 	.word	index@(triton_poi_fused_6)
        /*0014*/ 	.word	0x00000000


	//----- nvinfo : EIATTR_FRAME_SIZE
	.align		4
.L_3:
        /*0018*/ 	.byte	0x04, 0x11
        /*001a*/ 	.short	(.L_5 - .L_4)
	.align		4
.L_4:
        /*001c*/ 	.word	index@(triton_poi_fused_6)
        /*0020*/ 	.word	0x00000000


	//----- nvinfo : EIATTR_MIN_STACK_SIZE
	.align		4
.L_5:
        /*0024*/ 	.byte	0x04, 0x12
        /*0026*/ 	.short	(.L_7 - .L_6)
	.align		4
.L_6:
        /*0028*/ 	.word	index@(triton_poi_fused_6)
        /*002c*/ 	.word	0x00000000
.L_7:


//--------------------- .nv.info.triton_poi_fused_6 --------------------------
	.section	.nv.info.triton_poi_fused_6,"",@"SHT_CUDA_INFO"
	.sectionflags	@""
	.align	4


	//----- nvinfo : EIATTR_CUDA_API_VERSION
	.align		4
        /*0000*/ 	.byte	0x04, 0x37
        /*0002*/ 	.short	(.L_9 - .L_8)
.L_8:
        /*0004*/ 	.word	0x0000007c


	//----- nvinfo : EIATTR_KPARAM_INFO
	.align		4
.L_9:
        /*0008*/ 	.byte	0x04, 0x17
        /*000a*/ 	.short	(.L_11 - .L_10)
.L_10:
        /*000c*/ 	.word	0x00000000
        /*0010*/ 	.short	0x0003
        /*0012*/ 	.short	0x0014
        /*0014*/ 	.byte	0x00, 0xf0, 0x11, 0x00


	//----- nvinfo : EIATTR_KPARAM_INFO
	.align		4
.L_11:
        /*0018*/ 	.byte	0x04, 0x17
        /*001a*/ 	.short	(.L_13 - .L_12)
.L_12:
        /*001c*/ 	.word	0x00000000
        /*0020*/ 	.short	0x0002
        /*0022*/ 	.short	0x0010
        /*0024*/ 	.byte	0x00, 0xf0, 0x11, 0x00


	//----- nvinfo : EIATTR_KPARAM_INFO
	.align		4
.L_13:
        /*0028*/ 	.byte	0x04, 0x17
        /*002a*/ 	.short	(.L_15 - .L_14)
.L_14:
        /*002c*/ 	.word	0x00000000
        /*0030*/ 	.short	0x0001
        /*0032*/ 	.short	0x0008
        /*0034*/ 	.byte	0x00, 0xf4, 0x21, 0x00


	//----- nvinfo : EIATTR_KPARAM_INFO
	.align		4
.L_15:
        /*0038*/ 	.byte	0x04, 0x17
        /*003a*/ 	.short	(.L_17 - .L_16)
.L_16:
        /*003c*/ 	.word	0x00000000
        /*0040*/ 	.short	0x0000
        /*0042*/ 	.short	0x0000
        /*0044*/ 	.byte	0x00, 0xf4, 0x21, 0x00


	//----- nvinfo : EIATTR_SPARSE_MMA_MASK
	.align		4
.L_17:
        /*0048*/ 	.byte	0x03, 0x50
        /*004a*/ 	.short	0x0000


	//----- nvinfo : EIATTR_MAXREG_COUNT
	.align		4
        /*004c*/ 	.byte	0x03, 0x1b
        /*004e*/ 	.short	0x00ff


	//----- nvinfo : EIATTR_EXIT_INSTR_OFFSETS
	.align		4
        /*0050*/ 	.byte	0x04, 0x1c
        /*0052*/ 	.short	(.L_19 - .L_18)


	//   ....[0]....
.L_18:
        /*0054*/ 	.word	0x000005e0


	//   ....[1]....
        /*0058*/ 	.word	0x00000630


	//----- nvinfo : EIATTR_REQNTID
	.align		4
.L_19:
        /*005c*/ 	.byte	0x04, 0x10
        /*005e*/ 	.short	(.L_21 - .L_20)
.L_20:
        /*0060*/ 	.word	0x00000080
        /*0064*/ 	.word	0x00000001
        /*0068*/ 	.word	0x00000001


	//----- nvinfo : EIATTR_CBANK_PARAM_SIZE
	.align		4
.L_21:
        /*006c*/ 	.byte	0x03, 0x19
        /*006e*/ 	.short	0x0018


	//----- nvinfo : EIATTR_PARAM_CBANK
	.align		4
        /*0070*/ 	.byte	0x04, 0x0a
        /*0072*/ 	.short	(.L_23 - .L_22)
	.align		4
.L_22:
        /*0074*/ 	.word	index@(.nv.constant0.triton_poi_fused_6)
        /*0078*/ 	.short	0x0210
        /*007a*/ 	.short	0x0018


	//----- nvinfo : EIATTR_SW_WAR
	.align		4
.L_23:
        /*007c*/ 	.byte	0x04, 0x36
        /*007e*/ 	.short	(.L_25 - .L_24)
.L_24:
        /*0080*/ 	.word	0x00000008
.L_25:


//--------------------- .nv.callgraph             --------------------------
	.section	.nv.callgraph,"",@"SHT_CUDA_CALLGRAPH"
	.align	4
	.sectionentsize	8
	.align		4
        /*0000*/ 	.word	0x00000000
	.align		4
        /*0004*/ 	.word	0xffffffff
	.align		4
        /*0008*/ 	.word	0x00000000
	.align		4
        /*000c*/ 	.word	0xfffffffe
	.align		4
        /*0010*/ 	.word	0x00000000
	.align		4
        /*0014*/ 	.word	0xfffffffd
	.align		4
        /*0018*/ 	.word	0x00000000
	.align		4
        /*001c*/ 	.word	0xfffffffc


//--------------------- .text.triton_poi_fused_6  --------------------------
	.section	.text.triton_poi_fused_6,"ax",@progbits
	.sectionflags	@"SHF_BARRIERS=1"
	.align	128
        .global         triton_poi_fused_6
        .type           triton_poi_fused_6,@function
        .size           triton_poi_fused_6,(.L_x_1 - triton_poi_fused_6)
        .other          triton_poi_fused_6,@"STO_CUDA_ENTRY STV_DEFAULT"
triton_poi_fused_6:
.text.triton_poi_fused_6:
[----:B------:R-:W0:Y:S01]  /*0000*/  LDC R1, c[0x0][0x28] ;  /* 0x00000a00ff017b82 */ /* 0x000e220000000800 */
[----:B------:R-:W1:Y:S07]  /*0010*/  S2R R0, SR_CTAID.X ;  /* 0x0000000000007919 */ /* 0x000e6e0000002500 */
[----:B------:R-:W2:Y:S01]  /*0020*/  LDC.64 R14, c[0x0][0x210] ;  /* 0x00008400ff0e7b82 */ /* 0x000ea20000000a00 */
[----:B------:R-:W-:Y:S01]  /*0030*/  IMAD.MOV.U32 R19, RZ, RZ, RZ ;  /* 0x000000ffff137224 */ /* 0x000fe200078e00ff */
[----:B------:R-:W-:Y:S01]  /*0040*/  ULDC.64 UR6, c[0x0][0x208] ;  /* 0x0000820000067ab9 */ /* 0x000fe20000000a00 */
[----:B------:R-:W3:Y:S01]  /*0050*/  S2R R21, SR_TID.X ;  /* 0x0000000000157919 */ /* 0x000ee20000002100 */
[----:B------:R-:W4:Y:S01]  /*0060*/  S2R R18, SR_CTAID.Y ;  /* 0x0000000000127919 */ /* 0x000f220000002600 */
[----:B------:R-:W-:-:S02]  /*0070*/  IMAD.MOV.U32 R20, RZ, RZ, RZ ;  /* 0x000000ffff147224 */ /* 0x000fc400078e00ff */
[----:B-1----:R-:W-:Y:S01]  /*0080*/  IMAD.SHL.U32 R0, R0, 0x10, RZ ;  /* 0x0000001000007824 */ /* 0x002fe200078e00ff */
[----:B---3--:R-:W-:-:S04]  /*0090*/  SHF.R.U32.HI R17, RZ, 0x4, R21 ;  /* 0x00000004ff117819 */ /* 0x008fc80000011615 */
[----:B------:R-:W-:Y:S01]  /*00a0*/  LOP3.LUT R6, R0, 0xf, R21, 0xf8, !PT ;  /* 0x0000000f00067812 */ /* 0x000fe200078ef815 */
[----:B----4-:R-:W-:Y:S01]  /*00b0*/  IMAD.SHL.U32 R16, R18, 0x40, RZ ;  /* 0x0000004012107824 */ /* 0x010fe200078e00ff */
[----:B------:R-:W-:Y:S02]  /*00c0*/  SGXT.U32 R17, R17, 0x3 ;  /* 0x000000031111781a */ /* 0x000fe40000000000 */
[----:B------:R-:W-:Y:S02]  /*00d0*/  ISETP.GE.AND P0, PT, R6, 0x9, PT ;  /* 0x000000090600780c */ /* 0x000fe40003f06270 */
[----:B------:R-:W-:Y:S02]  /*00e0*/  LOP3.LUT R2, R16, R17, RZ, 0xfc, !PT ;  /* 0x0000001110027212 */ /* 0x000fe400078efcff */
[----:B------:R-:W-:Y:S02]  /*00f0*/  LOP3.LUT R3, R16, 0x8, R17, 0xfe, !PT ;  /* 0x0000000810037812 */ /* 0x000fe400078efe11 */
[----:B------:R-:W-:Y:S01]  /*0100*/  LOP3.LUT R4, R16, 0x10, R17, 0xfe, !PT ;  /* 0x0000001010047812 */ /* 0x000fe200078efe11 */
[--C-:B------:R-:W-:Y:S01]  /*0110*/  IMAD R27, R2, 0x9, R6.reuse ;  /* 0x00000009021b7824 */ /* 0x100fe200078e0206 */
        /* <DEDUP_REMOVED lines=9> */
[----:B------:R-:W-:-:S02]  /*01b0*/  IMAD R11, R11, 0x9, R6 ;  /* 0x000000090b0b7824 */ /* 0x000fc400078e0206 */
[--C-:B------:R-:W-:Y:S02]  /*01c0*/  IMAD R13, R13, 0x9, R6.reuse ;  /* 0x000000090d0d7824 */ /* 0x100fe400078e0206 */
[----:B------:R-:W-:Y:S02]  /*01d0*/  IMAD R23, R23, 0x9, R6 ;  /* 0x0000000917177824 */ /* 0x000fe400078e0206 */
[----:B--2---:R-:W-:-:S04]  /*01e0*/  IMAD.WIDE R26, R27, 0x4, R14 ;  /* 0x000000041b1a7825 */ /* 0x004fc800078e020e */
[--C-:B------:R-:W-:Y:S01]  /*01f0*/  IMAD.WIDE R2, R3, 0x4, R14.reuse ;  /* 0x0000000403027825 */ /* 0x100fe200078e020e */
[----:B------:R1:W2:Y:S01]  /*0200*/  @!P0 LDG.E.EL R19, desc[UR6][R26.64] ;  /* 0x000000061a138981 */ /* 0x0002a2000c2e1900 */
[----:B------:R-:W-:Y:S02]  /*0210*/  CS2R R24, SRZ ;  /* 0x0000000000187805 */ /* 0x000fe4000001ff00 */
[--C-:B------:R-:W-:Y:S01]  /*0220*/  IMAD.WIDE R4, R5, 0x4, R14.reuse ;  /* 0x0000000405047825 */ /* 0x100fe200078e020e */
[----:B------:R3:W4:Y:S03]  /*0230*/  @!P0 LDG.E.EL R20, desc[UR6][R2.64] ;  /* 0x0000000602148981 */ /* 0x000726000c2e1900 */
[----:B------:R-:W-:-:S04]  /*0240*/  IMAD.WIDE R6, R7, 0x4, R14 ;  /* 0x0000000407067825 */ /* 0x000fc800078e020e */
[----:B------:R-:W-:-:S04]  /*0250*/  IMAD.WIDE R8, R9, 0x4, R14 ;  /* 0x0000000409087825 */ /* 0x000fc800078e020e */
[----:B------:R-:W-:-:S04]  /*0260*/  IMAD.WIDE R10, R11, 0x4, R14 ;  /* 0x000000040b0a7825 */ /* 0x000fc800078e020e */
[--C-:B------:R-:W-:Y:S01]  /*0270*/  IMAD.WIDE R12, R13, 0x4, R14.reuse ;  /* 0x000000040d0c7825 */ /* 0x100fe200078e020e */
[----:B-1----:R-:W-:Y:S01]  /*0280*/  CS2R R26, SRZ ;  /* 0x00000000001a7805 */ /* 0x002fe2000001ff00 */
[----:B------:R-:W5:Y:S02]  /*0290*/  @!P0 LDG.E.EL R24, desc[UR6][R6.64] ;  /* 0x0000000606188981 */ /* 0x000f64000c2e1900 */
[----:B------:R-:W-:Y:S01]  /*02a0*/  IMAD.WIDE R14, R23, 0x4, R14 ;  /* 0x00000004170e7825 */ /* 0x000fe200078e020e */
[----:B------:R-:W-:Y:S01]  /*02b0*/  HFMA2.MMA R23, -RZ, RZ, 0, 0 ;  /* 0x00000000ff177435 */ /* 0x000fe200000001ff */
[----:B------:R-:W5:Y:S02]  /*02c0*/  @!P0 LDG.E.EL R25, desc[UR6][R10.64] ;  /* 0x000000060a198981 */ /* 0x000f64000c2e1900 */
[----:B------:R-:W-:Y:S02]  /*02d0*/  IMAD.MOV.U32 R22, RZ, RZ, RZ ;  /* 0x000000ffff167224 */ /* 0x000fe400078e00ff */
[----:B------:R-:W5:Y:S04]  /*02e0*/  @!P0 LDG.E.EL R27, desc[UR6][R12.64] ;  /* 0x000000060c1b8981 */ /* 0x000f68000c2e1900 */
[----:B------:R-:W5:Y:S04]  /*02f0*/  @!P0 LDG.E.EL R22, desc[UR6][R4.64] ;  /* 0x0000000604168981 */ /* 0x000f68000c2e1900 */
[----:B------:R1:W5:Y:S04]  /*0300*/  @!P0 LDG.E.EL R23, desc[UR6][R8.64] ;  /* 0x0000000608178981 */ /* 0x000368000c2e1900 */
[----:B------:R-:W5:Y:S01]  /*0310*/  @!P0 LDG.E.EL R26, desc[UR6][R14.64] ;  /* 0x000000060e1a8981 */ /* 0x000f62000c2e1900 */
[----:B------:R-:W1:Y:S01]  /*0320*/  S2UR UR5, SR_CgaCtaId ;  /* 0x00000000000579c3 */ /* 0x000e620000008800 */
[----:B---3--:R-:W-:Y:S01]  /*0330*/  IMAD.SHL.U32 R2, R21, 0x40, RZ ;  /* 0x0000004015027824 */ /* 0x008fe200078e00ff */
[----:B------:R-:W-:-:S04]  /*0340*/  UMOV UR4, 0x400 ;  /* 0x0000040000047882 */ /* 0x000fc80000000000 */
[----:B------:R-:W-:-:S04]  /*0350*/  LOP3.LUT R2, R2, 0x3c0, RZ, 0xc0, !PT ;  /* 0x000003c002027812 */ /* 0x000fc800078ec0ff */
[----:B------:R-:W-:Y:S01]  /*0360*/  LOP3.LUT R3, R2, R17, RZ, 0xfc, !PT ;  /* 0x0000001102037212 */ /* 0x000fe200078efcff */
[----:B01----:R-:W-:-:S06]  /*0370*/  UPRMT UR4, UR5, 0x654, UR4 ;  /* 0x0000065405047896 */ /* 0x003fcc0008000004 */
[----:B------:R-:W-:-:S05]  /*0380*/  LEA.HI R2, R2, UR4, RZ, 0x1e ;  /* 0x0000000402027c11 */ /* 0x000fca000f8ff0ff */
[----:B------:R-:W-:Y:S01]  /*0390*/  IMAD R28, R3, 0x4, R2 ;  /* 0x00000004031c7824 */ /* 0x000fe200078e0202 */
[C---:B------:R-:W-:Y:S01]  /*03a0*/  LOP3.LUT R2, R21.reuse, 0x70, RZ, 0xc0, !PT ;  /* 0x0000007015027812 */ /* 0x040fe200078ec0ff */
[----:B------:R-:W-:-:S03]  /*03b0*/  IMAD.SHL.U32 R21, R21, 0x4, RZ ;  /* 0x0000000415157824 */ /* 0x000fc600078e00ff */
[----:B------:R-:W-:Y:S02]  /*03c0*/  IADD3 R3, R2, UR4, RZ ;  /* 0x0000000402037c10 */ /* 0x000fe4000fffe0ff */
[----:B------:R-:W-:-:S05]  /*03d0*/  LOP3.LUT R8, R21, 0x1fc, RZ, 0xc0, !PT ;  /* 0x000001fc15087812 */ /* 0x000fca00078ec0ff */
[----:B------:R-:W-:Y:S01]  /*03e0*/  IMAD R4, R8, 0x4, R3 ;  /* 0x0000000408047824 */ /* 0x000fe200078e0203 */
[----:B------:R-:W-:Y:S02]  /*03f0*/  SHF.R.S32.HI R3, RZ, 0x19, R18 ;  /* 0x00000019ff037819 */ /* 0x000fe40000011412 */
[----:B------:R-:W-:Y:S02]  /*0400*/  LOP3.LUT R16, R16, 0x3c, R21, 0xf8, !PT ;  /* 0x0000003c10107812 */ /* 0x000fe400078ef815 */
[----:B------:R-:W-:-:S04]  /*0410*/  SGXT R3, R3, 0x1 ;  /* 0x000000010303781a */ /* 0x000fc80000000200 */
[----:B------:R-:W-:Y:S02]  /*0420*/  LEA.HI R9, R3, R16, RZ, 0x7 ;  /* 0x0000001003097211 */ /* 0x000fe400078f38ff */
[----:B------:R-:W0:Y:S02]  /*0430*/  LDC.64 R2, c[0x0][0x218] ;  /* 0x00008600ff027b82 */ /* 0x000e240000000a00 */
[----:B------:R-:W-:Y:S02]  /*0440*/  LOP3.LUT R11, R9, 0xffffff80, RZ, 0xc0, !PT ;  /* 0xffffff80090b7812 */ /* 0x000fe400078ec0ff */
[----:B------:R-:W-:Y:S02]  /*0450*/  SHF.R.S32.HI R10, RZ, 0x7, R9 ;  /* 0x00000007ff0a7819 */ /* 0x000fe40000011409 */
[----:B------:R-:W-:Y:S01]  /*0460*/  LOP3.LUT R9, R0, R17, RZ, 0xfc, !PT ;  /* 0x0000001100097212 */ /* 0x000fe200078efcff */
[----:B------:R-:W-:Y:S01]  /*0470*/  IMAD.IADD R11, R16, 0x1, -R11 ;  /* 0x00000001100b7824 */ /* 0x000fe200078e0a0b */
[----:B------:R-:W-:-:S02]  /*0480*/  LOP3.LUT R0, R0, 0x8, R17, 0xfe, !PT ;  /* 0x0000000800007812 */ /* 0x000fc400078efe11 */
[----:B------:R-:W-:Y:S01]  /*0490*/  LOP3.LUT R13, R8, 0x200, RZ, 0xfc, !PT ;  /* 0x00000200080d7812 */ /* 0x000fe200078efcff */
[----:B------:R-:W-:Y:S01]  /*04a0*/  IMAD R12, R10, 0x480, R11 ;  /* 0x000004800a0c7824 */ /* 0x000fe200078e020b */
[C---:B------:R-:W-:Y:S02]  /*04b0*/  ISETP.GE.AND P1, PT, R9.reuse, 0x9, PT ;  /* 0x000000090900780c */ /* 0x040fe40003f26270 */
[----:B------:R-:W-:Y:S01]  /*04c0*/  ISETP.GE.AND P0, PT, R0, 0x9, PT ;  /* 0x000000090000780c */ /* 0x000fe20003f06270 */
[----:B------:R-:W-:Y:S01]  /*04d0*/  IMAD R11, R9, 0x80, R12 ;  /* 0x00000080090b7824 */ /* 0x000fe200078e020c */
[----:B------:R-:W-:-:S04]  /*04e0*/  SHF.R.U32.HI R13, RZ, 0x2, R13 ;  /* 0x00000002ff0d7819 */ /* 0x000fc8000001160d */
[----:B------:R-:W-:Y:S01]  /*04f0*/  LOP3.LUT R13, R13, 0xf0, RZ, 0xc0, !PT ;  /* 0x000000f00d0d7812 */ /* 0x000fe200078ec0ff */
[----:B0-----:R-:W-:-:S03]  /*0500*/  IMAD.WIDE R10, R11, 0x4, R2 ;  /* 0x000000040b0a7825 */ /* 0x001fc600078e0202 */
[----:B------:R-:W-:-:S05]  /*0510*/  IADD3 R13, R13, UR4, RZ ;  /* 0x000000040d0d7c10 */ /* 0x000fca000fffe0ff */
[----:B------:R-:W-:Y:S01]  /*0520*/  IMAD R13, R8, 0x4, R13 ;  /* 0x00000004080d7824 */ /* 0x000fe200078e020d */
[----:B--2---:R-:W-:Y:S04]  /*0530*/  STS [R28], R19 ;  /* 0x000000131c007388 */ /* 0x004fe80000000800 */
[----:B----4-:R-:W-:Y:S04]  /*0540*/  STS [R28+0x20], R20 ;  /* 0x000020141c007388 */ /* 0x010fe80000000800 */
[----:B-----5:R-:W-:Y:S04]  /*0550*/  STS [R28+0x60], R24 ;  /* 0x000060181c007388 */ /* 0x020fe80000000800 */
[----:B------:R-:W-:Y:S04]  /*0560*/  STS [R28+0xa0], R25 ;  /* 0x0000a0191c007388 */ /* 0x000fe80000000800 */
[----:B------:R-:W-:Y:S04]  /*0570*/  STS [R28+0xc0], R27 ;  /* 0x0000c01b1c007388 */ /* 0x000fe80000000800 */
[----:B------:R-:W-:Y:S04]  /*0580*/  STS [R28+0x40], R22 ;  /* 0x000040161c007388 */ /* 0x000fe80000000800 */
[----:B------:R-:W-:Y:S04]  /*0590*/  STS [R28+0x80], R23 ;  /* 0x000080171c007388 */ /* 0x000fe80000000800 */
[----:B------:R-:W-:Y:S01]  /*05a0*/  STS [R28+0xe0], R26 ;  /* 0x0000e01a1c007388 */ /* 0x000fe20000000800 */
[----:B------:R-:W-:Y:S06]  /*05b0*/  BAR.SYNC.DEFER_BLOCKING 0x0 ;  /* 0x0000000000007b1d */ /* 0x000fec0000010000 */
[----:B------:R-:W0:Y:S04]  /*05c0*/  LDS.128 R4, [R4] ;  /* 0x0000000004047984 */ /* 0x000e280000000c00 */
[----:B0-----:R0:W-:Y:S02]  /*05d0*/  @!P1 STG.E.128 desc[UR6][R10.64], R4 ;  /* 0x000000040a009986 */ /* 0x0011e4000c101d06 */
[----:B0-----:R-:W-:Y:S05]  /*05e0*/  @P0 EXIT ;  /* 0x000000000000094d */ /* 0x001fea0003800000 */
[----:B0-----:R-:W0:Y:S01]  /*05f0*/  LDS.128 R8, [R13+0x800] ;  /* 0x000800000d087984 */ /* 0x001e220000000c00 */
[----:B------:R-:W-:-:S04]  /*0600*/  IMAD R5, R0, 0x80, R12 ;  /* 0x0000008000057824 */ /* 0x000fc800078e020c */
[----:B------:R-:W-:-:S05]  /*0610*/  IMAD.WIDE R2, R5, 0x4, R2 ;  /* 0x0000000405027825 */ /* 0x000fca00078e0202 */
[----:B0-----:R-:W-:Y:S01]  /*0620*/  STG.E.128 desc[UR6][R2.64], R8 ;  /* 0x0000000802007986 */ /* 0x001fe2000c101d06 */
[----:B------:R-:W-:Y:S05]  /*0630*/  EXIT ;  /* 0x000000000000794d */ /* 0x000fea0003800000 */
.L_x_0:
[----:B------:R-:W-:-:S00]  /*0640*/  BRA `(.L_x_0) ;  /* 0xfffffffc00fc7947 */ /* 0x000fc0000383ffff */
[----:B------:R-:W-:-:S00]  /*0650*/  NOP ;  /* 0x0000000000007918 */ /* 0x000fc00000000000 */
        /* <DEDUP_REMOVED lines=10> */
.L_x_1:


//--------------------- .nv.shared.triton_poi_fused_6 --------------------------
	.section	.nv.shared.triton_poi_fused_6,"aw",@nobits
	.sectionflags	@""
	.align	16
	.zero		1024


//--------------------- .nv.constant0.triton_poi_fused_6 --------------------------
	.section	.nv.constant0.triton_poi_fused_6,"a",@progbits
	.sectionflags	@""
	.align	4
.nv.constant0.triton_poi_fused_6:
	.zero		552
